//
// Generated by NVIDIA NVVM Compiler
//
// Compiler Build ID: CL-36424714
// Cuda compilation tools, release 13.0, V13.0.88
// Based on NVVM 20.0.0
//

.version 9.0
.target sm_100
.address_size 64

	// .globl	_Z8CentroidPfiS_

.visible .entry _Z8CentroidPfiS_(
	.param .u64 .ptr .align 1 _Z8CentroidPfiS__param_0,
	.param .u32 _Z8CentroidPfiS__param_1,
	.param .u64 .ptr .align 1 _Z8CentroidPfiS__param_2
)
{
	.reg .pred 	%p<7>;
	.reg .b32 	%r<13>;
	.reg .b32 	%f<13>;
	.reg .b64 	%rd<9>;

	ld.param.u64 	%rd4, [_Z8CentroidPfiS__param_0];
	ld.param.u32 	%r4, [_Z8CentroidPfiS__param_1];
	ld.param.u64 	%rd5, [_Z8CentroidPfiS__param_2];
	cvta.to.global.u64 	%rd1, %rd5;
	cvta.to.global.u64 	%rd2, %rd4;
	mov.u32 	%r5, %ctaid.x;
	mov.u32 	%r6, %ntid.x;
	mov.u32 	%r7, %tid.x;
	mad.lo.s32 	%r1, %r5, %r6, %r7;
	setp.lt.s32 	%p1, %r4, 1;
	@%p1 bra 	$L__BB0_5;
	mul.lo.s32 	%r9, %r1, 3;
	mul.wide.s32 	%rd6, %r9, 4;
	add.s64 	%rd3, %rd2, %rd6;
	mov.b32 	%r12, 1;
$L__BB0_2:
	shl.b32 	%r3, %r12, 1;
	add.s32 	%r10, %r3, -1;
	and.b32  	%r11, %r10, %r1;
	setp.ne.s32 	%p2, %r11, 0;
	@%p2 bra 	$L__BB0_4;
	mul.wide.s32 	%rd7, %r12, 12;
	add.s64 	%rd8, %rd3, %rd7;
	ld.global.f32 	%f1, [%rd8];
	ld.global.f32 	%f2, [%rd3];
	add.f32 	%f3, %f1, %f2;
	st.global.f32 	[%rd3], %f3;
	ld.global.f32 	%f4, [%rd8+4];
	ld.global.f32 	%f5, [%rd3+4];
	add.f32 	%f6, %f4, %f5;
	st.global.f32 	[%rd3+4], %f6;
	ld.global.f32 	%f7, [%rd8+8];
	ld.global.f32 	%f8, [%rd3+8];
	add.f32 	%f9, %f7, %f8;
	st.global.f32 	[%rd3+8], %f9;
$L__BB0_4:
	bar.sync 	0;
	setp.le.s32 	%p3, %r3, %r4;
	mov.u32 	%r12, %r3;
	@%p3 bra 	$L__BB0_2;
$L__BB0_5:
	setp.eq.s32 	%p4, %r1, 2;
	@%p4 bra 	$L__BB0_10;
	setp.eq.s32 	%p5, %r1, 1;
	@%p5 bra 	$L__BB0_9;
	setp.ne.s32 	%p6, %r1, 0;
	@%p6 bra 	$L__BB0_11;
	ld.global.f32 	%f12, [%rd2];
	st.global.f32 	[%rd1], %f12;
	bra.uni 	$L__BB0_11;
$L__BB0_9:
	ld.global.f32 	%f11, [%rd2+4];
	st.global.f32 	[%rd1+4], %f11;
	bra.uni 	$L__BB0_11;
$L__BB0_10:
	ld.global.f32 	%f10, [%rd2+8];
	st.global.f32 	[%rd1+8], %f10;
$L__BB0_11:
	ret;

}


// ===== COMPILED SASS (sm_100) =====

	.target	sm_100

	.elftype	@"ET_EXEC"


//--------------------- .note.nv.tkinfo           --------------------------
	.section	.note.nv.tkinfo,"",@"SHT_NOTE"
	.sectionflags	@"SHF_NOTE_NV_TKINFO"
	.tkinfo
        /*0018*/ 	.word	0x00000002
        /*0030*/ 	.string	""
        /*0030*/ 	.string	"ptxas"
        /*0030*/ 	.string	"Cuda compilation tools, release 13.0, V13.0.88"
        /*0030*/ 	.string	"Build cuda_13.0.r13.0/compiler.36424714_0"
        /*0030*/ 	.string	"-arch sm_100 -m 64 "



//--------------------- .note.nv.cuinfo           --------------------------
	.section	.note.nv.cuinfo,"",@"SHT_NOTE"
	.sectionflags	@"SHF_NOTE_NV_CUINFO"
        /*0018*/ 	.short	0x0002
        /*001a*/ 	.short	0x0064
        /*001c*/ 	.short	0x0082
	.zero		2


//--------------------- .nv.info                  --------------------------
	.section	.nv.info,"",@"SHT_CUDA_INFO"
	.align	4


	//----- nvinfo : EIATTR_REGCOUNT
	.align		4
        /*0000*/ 	.byte	0x04, 0x2f
        /*0002*/ 	.short	(.L_1 - .L_0)
	.align		4
.L_0:
        /*0004*/ 	.word	index@(_Z8CentroidPfiS_)
        /*0008*/ 	.word	0x0000000e


	//----- nvinfo : EIATTR_FRAME_SIZE
	.align		4
.L_1:
        /*000c*/ 	.byte	0x04, 0x11
        /*000e*/ 	.short	(.L_3 - .L_2)
	.align		4
.L_2:
        /*0010*/ 	.word	index@(_Z8CentroidPfiS_)
        /*0014*/ 	.word	0x00000000


	//----- nvinfo : EIATTR_MIN_STACK_SIZE
	.align		4
.L_3:
        /*0018*/ 	.byte	0x04, 0x12
        /*001a*/ 	.short	(.L_5 - .L_4)
	.align		4
.L_4:
        /*001c*/ 	.word	index@(_Z8CentroidPfiS_)
        /*0020*/ 	.word	0x00000000
.L_5:


//--------------------- .nv.compat                --------------------------
	.section	.nv.compat,"",@"SHT_CUDA_COMPAT_INFO"
	.align	4
        /*0000*/ 	.byte	0x02, 0x09, 0x00, 0x00, 0x02, 0x02, 0x01, 0x00, 0x02, 0x05, 0x05, 0x00, 0x03, 0x07, 0x01, 0x01
        /*0010*/ 	.byte	0x02, 0x03, 0x00, 0x00, 0x02, 0x06, 0x01, 0x00, 0x04, 0x0b, 0x08, 0x00, 0x09, 0x00, 0x00, 0x00
        /*0020*/ 	.byte	0x00, 0x00, 0x00, 0x00


//--------------------- .nv.info._Z8CentroidPfiS_ --------------------------
	.section	.nv.info._Z8CentroidPfiS_,"",@"SHT_CUDA_INFO"
	.sectionflags	@""
	.align	4


	//----- nvinfo : EIATTR_CUDA_API_VERSION
	.align		4
        /*0000*/ 	.byte	0x04, 0x37
        /*0002*/ 	.short	(.L_7 - .L_6)
.L_6:
        /*0004*/ 	.word	0x00000082


	//----- nvinfo : EIATTR_KPARAM_INFO
	.align		4
.L_7:
        /*0008*/ 	.byte	0x04, 0x17
        /*000a*/ 	.short	(.L_9 - .L_8)
.L_8:
        /*000c*/ 	.word	0x00000000
        /*0010*/ 	.short	0x0002
        /*0012*/ 	.short	0x0010
        /*0014*/ 	.byte	0x00, 0xf5, 0x21, 0x00


	//----- nvinfo : EIATTR_KPARAM_INFO
	.align		4
.L_9:
        /*0018*/ 	.byte	0x04, 0x17
        /*001a*/ 	.short	(.L_11 - .L_10)
.L_10:
        /*001c*/ 	.word	0x00000000
        /*0020*/ 	.short	0x0001
        /*0022*/ 	.short	0x0008
        /*0024*/ 	.byte	0x00, 0xf0, 0x11, 0x00


	//----- nvinfo : EIATTR_KPARAM_INFO
	.align		4
.L_11:
        /*0028*/ 	.byte	0x04, 0x17
        /*002a*/ 	.short	(.L_13 - .L_12)
.L_12:
        /*002c*/ 	.word	0x00000000
        /*0030*/ 	.short	0x0000
        /*0032*/ 	.short	0x0000
        /*0034*/ 	.byte	0x00, 0xf5, 0x21, 0x00


	//----- nvinfo : EIATTR_SPARSE_MMA_MASK
	.align		4
.L_13:
        /*0038*/ 	.byte	0x03, 0x50
        /*003a*/ 	.short	0x0000


	//----- nvinfo : EIATTR_MAXREG_COUNT
	.align		4
        /*003c*/ 	.byte	0x03, 0x1b
        /*003e*/ 	.short	0x00ff


	//----- nvinfo : EIATTR_NUM_BARRIERS
	.align		4
        /*0040*/ 	.byte	0x02, 0x4c
        /*0042*/ 	.byte	0x01
	.zero		1


	//----- nvinfo : EIATTR_MERCURY_ISA_VERSION
	.align		4
        /*0044*/ 	.byte	0x03, 0x5f
        /*0046*/ 	.short	0x0101


	//----- nvinfo : EIATTR_VRC_CTA_INIT_COUNT
	.align		4
        /*0048*/ 	.byte	0x02, 0x4a
	.zero		1
	.zero		1


	//----- nvinfo : EIATTR_EXIT_INSTR_OFFSETS
	.align		4
        /*004c*/ 	.byte	0x04, 0x1c
        /*004e*/ 	.short	(.L_15 - .L_14)


	//   ....[0]....
.L_14:
        /*0050*/ 	.word	0x000002c0


	//   ....[1]....
        /*0054*/ 	.word	0x00000310


	//   ....[2]....
        /*0058*/ 	.word	0x00000360


	//   ....[3]....
        /*005c*/ 	.word	0x000003b0


	//----- nvinfo : EIATTR_INDIRECT_BRANCH_TARGETS
	.align		4
.L_15:
        /*0060*/ 	.byte	0x04, 0x34
        /*0062*/ 	.short	(.L_17 - .L_16)


	//   ....[0]....
.L_16:
        /*0064*/ 	.word	.L_x_5@srel
        /*0068*/ 	.short	0x0
        /*006a*/ 	.short	0x0
        /*006c*/ 	.word	0x3
        /*0070*/ 	.word	.L_x_6@srel
        /*0074*/ 	.word	.L_x_7@srel
        /*0078*/ 	.word	.L_x_8@srel


	//----- nvinfo : EIATTR_CRS_STACK_SIZE
	.align		4
.L_17:
        /*007c*/ 	.byte	0x04, 0x1e
        /*007e*/ 	.short	(.L_19 - .L_18)
.L_18:
        /*0080*/ 	.word	0x00000000


	//----- nvinfo : EIATTR_CBANK_PARAM_SIZE
	.align		4
.L_19:
        /*0084*/ 	.byte	0x03, 0x19
        /*0086*/ 	.short	0x0018


	//----- nvinfo : EIATTR_PARAM_CBANK
	.align		4
        /*0088*/ 	.byte	0x04, 0x0a
        /*008a*/ 	.short	(.L_21 - .L_20)
	.align		4
.L_20:
        /*008c*/ 	.word	index@(.nv.constant0._Z8CentroidPfiS_)
        /*0090*/ 	.short	0x0380
        /*0092*/ 	.short	0x0018


	//----- nvinfo : EIATTR_SW_WAR
	.align		4
.L_21:
        /*0094*/ 	.byte	0x04, 0x36
        /*0096*/ 	.short	(.L_23 - .L_22)
.L_22:
        /*0098*/ 	.word	0x00000008
.L_23:


//--------------------- .nv.callgraph             --------------------------
	.section	.nv.callgraph,"",@"SHT_CUDA_CALLGRAPH"
	.align	4
	.sectionentsize	8
	.align		4
        /*0000*/ 	.word	0x00000000
	.align		4
        /*0004*/ 	.word	0xffffffff
	.align		4
        /*0008*/ 	.word	0x00000000
	.align		4
        /*000c*/ 	.word	0xfffffffe
	.align		4
        /*0010*/ 	.word	0x00000000
	.align		4
        /*0014*/ 	.word	0xfffffffd
	.align		4
        /*0018*/ 	.word	0x00000000
	.align		4
        /*001c*/ 	.word	0xfffffffc


//--------------------- .nv.constant2._Z8CentroidPfiS_ --------------------------
	.section	.nv.constant2._Z8CentroidPfiS_,"a",@progbits
	.sectionflags	@""
	.align	4
.nv.constant2._Z8CentroidPfiS_:
        /*0000*/ 	.byte	0x20, 0x03, 0x00, 0x00, 0x70, 0x03, 0x00, 0x00, 0xb0, 0x02, 0x00, 0x00


//--------------------- .text._Z8CentroidPfiS_    --------------------------
	.section	.text._Z8CentroidPfiS_,"ax",@progbits
	.align	128
        .global         _Z8CentroidPfiS_
        .type           _Z8CentroidPfiS_,@function
        .size           _Z8CentroidPfiS_,(.L_x_9 - _Z8CentroidPfiS_)
        .other          _Z8CentroidPfiS_,@"STO_CUDA_ENTRY STV_DEFAULT"
_Z8CentroidPfiS_:
.text._Z8CentroidPfiS_:
[----:B------:R-:W-:Y:S01]  /*0000*/  LDC R1, c[0x0][0x37c] ;  /* 0x0000df00ff017b82 */ /* 0x000fe20000000800 */
[----:B------:R-:W0:Y:S01]  /*0010*/  S2R R3, SR_TID.X ;  /* 0x0000000000037919 */ /* 0x000e220000002100 */
[----:B------:R-:W1:Y:S06]  /*0020*/  LDCU UR7, c[0x0][0x388] ;  /* 0x00007100ff0777ac */ /* 0x000e6c0008000800 */
[----:B------:R-:W0:Y:S01]  /*0030*/  S2UR UR6, SR_CTAID.X ;  /* 0x00000000000679c3 */ /* 0x000e220000002500 */
[----:B------:R-:W2:Y:S07]  /*0040*/  LDCU.64 UR4, c[0x0][0x358] ;  /* 0x00006b00ff0477ac */ /* 0x000eae0008000a00 */
[----:B------:R-:W0:Y:S01]  /*0050*/  LDC R0, c[0x0][0x360] ;  /* 0x0000d800ff007b82 */ /* 0x000e220000000800 */
[----:B-1----:R-:W-:Y:S01]  /*0060*/  UISETP.GE.AND UP0, UPT, UR7, 0x1, UPT ;  /* 0x000000010700788c */ /* 0x002fe2000bf06270 */
[----:B0-----:R-:W-:-:S08]  /*0070*/  IMAD R0, R0, UR6, R3 ;  /* 0x0000000600007c24 */ /* 0x001fd0000f8e0203 */
[----:B--2---:R-:W-:Y:S05]  /*0080*/  BRA.U !UP0, `(.L_x_0) ;  /* 0x0000000108707547 */ /* 0x004fea000b800000 */
[----:B------:R-:W0:Y:S01]  /*0090*/  LDC.64 R2, c[0x0][0x380] ;  /* 0x0000e000ff027b82 */ /* 0x000e220000000a00 */
[----:B------:R-:W-:Y:S02]  /*00a0*/  IMAD R5, R0, 0x3, RZ ;  /* 0x0000000300057824 */ /* 0x000fe400078e02ff */
[----:B------:R-:W-:Y:S01]  /*00b0*/  HFMA2 R7, -RZ, RZ, 0, 5.9604644775390625e-08 ;  /* 0x00000001ff077431 */ /* 0x000fe200000001ff */
[----:B------:R-:W1:Y:S02]  /*00c0*/  LDCU UR6, c[0x0][0x388] ;  /* 0x00007100ff0677ac */ /* 0x000e640008000800 */
[----:B01----:R-:W-:-:S07]  /*00d0*/  IMAD.WIDE R2, R5, 0x4, R2 ;  /* 0x0000000405027825 */ /* 0x003fce00078e0202 */
.L_x_3:
[----:B------:R-:W-:Y:S01]  /*00e0*/  SHF.L.U32 R8, R7, 0x1, RZ ;  /* 0x0000000107087819 */ /* 0x000fe200000006ff */
[----:B------:R-:W-:Y:S03]  /*00f0*/  BSSY.RECONVERGENT B0, `(.L_x_1) ;  /* 0x0000011000007945 */ /* 0x000fe60003800200 */
[----:B------:R-:W-:-:S04]  /*0100*/  IADD3 R5, PT, PT, R8, -0x1, RZ ;  /* 0xffffffff08057810 */ /* 0x000fc80007ffe0ff */
[----:B------:R-:W-:-:S13]  /*0110*/  LOP3.LUT P0, RZ, R5, R0, RZ, 0xc0, !PT ;  /* 0x0000000005ff7212 */ /* 0x000fda000780c0ff */
[----:B------:R-:W-:Y:S05]  /*0120*/  @P0 BRA `(.L_x_2) ;  /* 0x0000000000340947 */ /* 0x000fea0003800000 */
[----:B------:R-:W-:Y:S01]  /*0130*/  IMAD.WIDE R4, R7, 0xc, R2 ;  /* 0x0000000c07047825 */ /* 0x000fe200078e0202 */
[----:B------:R-:W2:Y:S04]  /*0140*/  LDG.E R9, desc[UR4][R2.64+0x4] ;  /* 0x0000040402097981 */ /* 0x000ea8000c1e1900 */
[----:B------:R-:W3:Y:S04]  /*0150*/  LDG.E R7, desc[UR4][R2.64] ;  /* 0x0000000402077981 */ /* 0x000ee8000c1e1900 */
[----:B------:R-:W3:Y:S04]  /*0160*/  LDG.E R6, desc[UR4][R4.64] ;  /* 0x0000000404067981 */ /* 0x000ee8000c1e1900 */
[----:B------:R-:W4:Y:S01]  /*0170*/  LDG.E R11, desc[UR4][R2.64+0x8] ;  /* 0x00000804020b7981 */ /* 0x000f22000c1e1900 */
[----:B---3--:R-:W-:-:S05]  /*0180*/  FADD R7, R6, R7 ;  /* 0x0000000706077221 */ /* 0x008fca0000000000 */
[----:B------:R0:W-:Y:S04]  /*0190*/  STG.E desc[UR4][R2.64], R7 ;  /* 0x0000000702007986 */ /* 0x0001e8000c101904 */
[----:B------:R-:W2:Y:S02]  /*01a0*/  LDG.E R6, desc[UR4][R4.64+0x4] ;  /* 0x0000040404067981 */ /* 0x000ea4000c1e1900 */
[----:B--2---:R-:W-:-:S05]  /*01b0*/  FADD R9, R6, R9 ;  /* 0x0000000906097221 */ /* 0x004fca0000000000 */
[----:B------:R0:W-:Y:S04]  /*01c0*/  STG.E desc[UR4][R2.64+0x4], R9 ;  /* 0x0000040902007986 */ /* 0x0001e8000c101904 */
[----:B------:R-:W4:Y:S02]  /*01d0*/  LDG.E R6, desc[UR4][R4.64+0x8] ;  /* 0x0000080404067981 */ /* 0x000f24000c1e1900 */
[----:B----4-:R-:W-:-:S05]  /*01e0*/  FADD R11, R6, R11 ;  /* 0x0000000b060b7221 */ /* 0x010fca0000000000 */
[----:B------:R0:W-:Y:S02]  /*01f0*/  STG.E desc[UR4][R2.64+0x8], R11 ;  /* 0x0000080b02007986 */ /* 0x0001e4000c101904 */
.L_x_2:
[----:B------:R-:W-:Y:S05]  /*0200*/  BSYNC.RECONVERGENT B0 ;  /* 0x0000000000007941 */ /* 0x000fea0003800200 */
.L_x_1:
[----:B------:R-:W-:Y:S01]  /*0210*/  BAR.SYNC.DEFER_BLOCKING 0x0 ;  /* 0x0000000000007b1d */ /* 0x000fe20000010000 */
[----:B------:R-:W-:Y:S01]  /*0220*/  ISETP.GT.AND P0, PT, R8, UR6, PT ;  /* 0x0000000608007c0c */ /* 0x000fe2000bf04270 */
[----:B0-----:R-:W-:-:S12]  /*0230*/  IMAD.MOV.U32 R7, RZ, RZ, R8 ;  /* 0x000000ffff077224 */ /* 0x001fd800078e0008 */
[----:B------:R-:W-:Y:S05]  /*0240*/  @!P0 BRA `(.L_x_3) ;  /* 0xfffffffc00a48947 */ /* 0x000fea000383ffff */
.L_x_0:
[----:B------:R-:W-:-:S04]  /*0250*/  MOV R3, 0xffffffff ;  /* 0xffffffff00037802 */ /* 0x000fc80000000f00 */
[----:B------:R-:W-:-:S05]  /*0260*/  VIADDMNMX.U32 R2, R0, R3, 0x2, PT ;  /* 0x0000000200027446 */ /* 0x000fca0003800003 */
[----:B------:R-:W-:-:S04]  /*0270*/  IMAD.SHL.U32 R4, R2, 0x4, RZ ;  /* 0x0000000402047824 */ /* 0x000fc800078e00ff */
[----:B------:R-:W0:Y:S02]  /*0280*/  LDC R2, c[0x2][R4] ;  /* 0x0080000004027b82 */ /* 0x000e240000000800 */
[----:B0-----:R-:W-:-:S04]  /*0290*/  SHF.R.S32.HI R3, RZ, 0x1f, R2 ;  /* 0x0000001fff037819 */ /* 0x001fc80000011402 */
.L_x_5:
[----:B------:R-:W-:Y:S05]  /*02a0*/  BRX R2 -0x2b0                                 (*"BRANCH_TARGETS .L_x_6,.L_x_7,.L_x_8"*) ;  /* 0xfffffffc02547949 */ /* 0x000fea000383ffff */
.L_x_8:
[----:B------:R-:W-:-:S13]  /*02b0*/  ISETP.NE.AND P0, PT, R0, RZ, PT ;  /* 0x000000ff0000720c */ /* 0x000fda0003f05270 */
[----:B------:R-:W-:Y:S05]  /*02c0*/  @P0 EXIT ;  /* 0x000000000000094d */ /* 0x000fea0003800000 */
[----:B------:R-:W0:Y:S02]  /*02d0*/  LDC.64 R2, c[0x0][0x380] ;  /* 0x0000e000ff027b82 */ /* 0x000e240000000a00 */
[----:B0-----:R-:W2:Y:S06]  /*02e0*/  LDG.E R3, desc[UR4][R2.64] ;  /* 0x0000000402037981 */ /* 0x001eac000c1e1900 */
[----:B------:R-:W2:Y:S02]  /*02f0*/  LDC.64 R4, c[0x0][0x390] ;  /* 0x0000e400ff047b82 */ /* 0x000ea40000000a00 */
[----:B--2---:R-:W-:Y:S01]  /*0300*/  STG.E desc[UR4][R4.64], R3 ;  /* 0x0000000304007986 */ /* 0x004fe2000c101904 */
[----:B------:R-:W-:Y:S05]  /*0310*/  EXIT ;  /* 0x000000000000794d */ /* 0x000fea0003800000 */
.L_x_6:
[----:B------:R-:W0:Y:S02]  /*0320*/  LDC.64 R2, c[0x0][0x380] ;  /* 0x0000e000ff027b82 */ /* 0x000e240000000a00 */
[----:B0-----:R-:W2:Y:S06]  /*0330*/  LDG.E R3, desc[UR4][R2.64+0x4] ;  /* 0x0000040402037981 */ /* 0x001eac000c1e1900 */
[----:B------:R-:W2:Y:S02]  /*0340*/  LDC.64 R4, c[0x0][0x390] ;  /* 0x0000e400ff047b82 */ /* 0x000ea40000000a00 */
[----:B--2---:R-:W-:Y:S01]  /*0350*/  STG.E desc[UR4][R4.64+0x4], R3 ;  /* 0x0000040304007986 */ /* 0x004fe2000c101904 */
[----:B------:R-:W-:Y:S05]  /*0360*/  EXIT ;  /* 0x000000000000794d */ /* 0x000fea0003800000 */
.L_x_7:
[----:B------:R-:W0:Y:S02]  /*0370*/  LDC.64 R2, c[0x0][0x380] ;  /* 0x0000e000ff027b82 */ /* 0x000e240000000a00 */
[----:B0-----:R-:W2:Y:S06]  /*0380*/  LDG.E R3, desc[UR4][R2.64+0x8] ;  /* 0x0000080402037981 */ /* 0x001eac000c1e1900 */
[----:B------:R-:W2:Y:S02]  /*0390*/  LDC.64 R4, c[0x0][0x390] ;  /* 0x0000e400ff047b82 */ /* 0x000ea40000000a00 */
[----:B--2---:R-:W-:Y:S01]  /*03a0*/  STG.E desc[UR4][R4.64+0x8], R3 ;  /* 0x0000080304007986 */ /* 0x004fe2000c101904 */
[----:B------:R-:W-:Y:S05]  /*03b0*/  EXIT ;  /* 0x000000000000794d */ /* 0x000fea0003800000 */
.L_x_4:
[----:B------:R-:W-:-:S00]  /*03c0*/  BRA `(.L_x_4) ;  /* 0xfffffffc00fc7947 */ /* 0x000fc0000383ffff */
[----:B------:R-:W-:-:S00]  /*03d0*/  NOP ;  /* 0x0000000000007918 */ /* 0x000fc00000000000 */
        /* <DEDUP_REMOVED lines=10> */
.L_x_9:


//--------------------- .nv.shared.reserved.0     --------------------------
	.section	.nv.shared.reserved.0,"aw",@nobits
	.weak		__nv_reservedSMEM_offset_0_alias
	.size		__nv_reservedSMEM_offset_0_alias, 0, 64
	.other		__nv_reservedSMEM_offset_0_alias,@"STO_CUDA_RESERVED_SHARED STV_DEFAULT"
__nv_reservedSMEM_offset_0_alias:
	.zero		0
	.zero		64


//--------------------- .nv.constant0._Z8CentroidPfiS_ --------------------------
	.section	.nv.constant0._Z8CentroidPfiS_,"a",@progbits
	.sectionflags	@""
	.align	4
.nv.constant0._Z8CentroidPfiS_:
	.zero		920


//--------------------- SYMBOLS --------------------------

	.type		.nv.reservedSmem.offset0,@object
	.size		.nv.reservedSmem.offset0,0x4
